	.headerflags	@"EF_CUDA_TEXMODE_UNIFIED EF_CUDA_64BIT_ADDRESS EF_CUDA_ACCELERATORS EF_CUDA_SM90 EF_CUDA_VIRTUAL_SM(EF_CUDA_SM90)"
	.elftype	@"ET_EXEC"


//--------------------- .nv.info                  --------------------------
	.section	.nv.info,"",@"SHT_CUDA_INFO"
	.align	4


	//----- nvinfo : EIATTR_REGCOUNT
	.align		4
        /*0000*/ 	.byte	0x04, 0x2f
        /*0002*/ 	.short	(.L_3 - .L_2)
	.align		4
.L_2:
        /*0004*/ 	.word	index@(triton_poi_fused__native_batch_norm_legit_no_training_add_convolution_relu_17)
        /*0008*/ 	.word	0x00000016


	//----- nvinfo : EIATTR_MIN_STACK_SIZE
	.align		4
.L_3:
        /*000c*/ 	.byte	0x04, 0x12
        /*000e*/ 	.short	(.L_5 - .L_4)
	.align		4
.L_4:
        /*0010*/ 	.word	index@(triton_poi_fused__native_batch_norm_legit_no_training_add_convolution_relu_17)
        /*0014*/ 	.word	0x00000000


	//----- nvinfo : EIATTR_FRAME_SIZE
	.align		4
.L_5:
        /*0018*/ 	.byte	0x04, 0x11
        /*001a*/ 	.short	(.L_7 - .L_6)
	.align		4
.L_6:
        /*001c*/ 	.word	index@(triton_poi_fused__native_batch_norm_legit_no_training_add_convolution_relu_17)
        /*0020*/ 	.word	0x00000000


	//----- nvinfo : EIATTR_MIN_STACK_SIZE
	.align		4
.L_7:
        /*0024*/ 	.byte	0x04, 0x12
        /*0026*/ 	.short	(.L_9 - .L_8)
	.align		4
.L_8:
        /*0028*/ 	.word	index@(triton_poi_fused__native_batch_norm_legit_no_training_add_convolution_relu_17)
        /*002c*/ 	.word	0x00000000
.L_9:


//--------------------- .nv.info.triton_poi_fused__native_batch_norm_legit_no_training_add_convolution_relu_17 --------------------------
	.section	.nv.info.triton_poi_fused__native_batch_norm_legit_no_training_add_convolution_relu_17,"",@"SHT_CUDA_INFO"
	.sectionflags	@""
	.align	4


	//----- nvinfo : EIATTR_CUDA_API_VERSION
	.align		4
        /*0000*/ 	.byte	0x04, 0x37
        /*0002*/ 	.short	(.L_11 - .L_10)
.L_10:
        /*0004*/ 	.word	0x0000007c


	//----- nvinfo : EIATTR_KPARAM_INFO
	.align		4
.L_11:
        /*0008*/ 	.byte	0x04, 0x17
        /*000a*/ 	.short	(.L_13 - .L_12)
.L_12:
        /*000c*/ 	.word	0x00000000
        /*0010*/ 	.short	0x0008
        /*0012*/ 	.short	0x0040
        /*0014*/ 	.byte	0x00, 0xf0, 0x11, 0x00


	//----- nvinfo : EIATTR_KPARAM_INFO
	.align		4
.L_13:
        /*0018*/ 	.byte	0x04, 0x17
        /*001a*/ 	.short	(.L_15 - .L_14)
.L_14:
        /*001c*/ 	.word	0x00000000
        /*0020*/ 	.short	0x0007
        /*0022*/ 	.short	0x0038
        /*0024*/ 	.byte	0x00, 0xf4, 0x21, 0x00


	//----- nvinfo : EIATTR_KPARAM_INFO
	.align		4
.L_15:
        /*0028*/ 	.byte	0x04, 0x17
        /*002a*/ 	.short	(.L_17 - .L_16)
.L_16:
        /*002c*/ 	.word	0x00000000
        /*0030*/ 	.short	0x0006
        /*0032*/ 	.short	0x0030
        /*0034*/ 	.byte	0x00, 0xf4, 0x21, 0x00


	//----- nvinfo : EIATTR_KPARAM_INFO
	.align		4
.L_17:
        /*0038*/ 	.byte	0x04, 0x17
        /*003a*/ 	.short	(.L_19 - .L_18)
.L_18:
        /*003c*/ 	.word	0x00000000
        /*0040*/ 	.short	0x0005
        /*0042*/ 	.short	0x0028
        /*0044*/ 	.byte	0x00, 0xf4, 0x21, 0x00


	//----- nvinfo : EIATTR_KPARAM_INFO
	.align		4
.L_19:
        /*0048*/ 	.byte	0x04, 0x17
        /*004a*/ 	.short	(.L_21 - .L_20)
.L_20:
        /*004c*/ 	.word	0x00000000
        /*0050*/ 	.short	0x0004
        /*0052*/ 	.short	0x0020
        /*0054*/ 	.byte	0x00, 0xf4, 0x21, 0x00


	//----- nvinfo : EIATTR_KPARAM_INFO
	.align		4
.L_21:
        /*0058*/ 	.byte	0x04, 0x17
        /*005a*/ 	.short	(.L_23 - .L_22)
.L_22:
        /*005c*/ 	.word	0x00000000
        /*0060*/ 	.short	0x0003
        /*0062*/ 	.short	0x0018
        /*0064*/ 	.byte	0x00, 0xf4, 0x21, 0x00


	//----- nvinfo : EIATTR_KPARAM_INFO
	.align		4
.L_23:
        /*0068*/ 	.byte	0x04, 0x17
        /*006a*/ 	.short	(.L_25 - .L_24)
.L_24:
        /*006c*/ 	.word	0x00000000
        /*0070*/ 	.short	0x0002
        /*0072*/ 	.short	0x0010
        /*0074*/ 	.byte	0x00, 0xf4, 0x21, 0x00


	//----- nvinfo : EIATTR_KPARAM_INFO
	.align		4
.L_25:
        /*0078*/ 	.byte	0x04, 0x17
        /*007a*/ 	.short	(.L_27 - .L_26)
.L_26:
        /*007c*/ 	.word	0x00000000
        /*0080*/ 	.short	0x0001
        /*0082*/ 	.short	0x0008
        /*0084*/ 	.byte	0x00, 0xf4, 0x21, 0x00


	//----- nvinfo : EIATTR_KPARAM_INFO
	.align		4
.L_27:
        /*0088*/ 	.byte	0x04, 0x17
        /*008a*/ 	.short	(.L_29 - .L_28)
.L_28:
        /*008c*/ 	.word	0x00000000
        /*0090*/ 	.short	0x0000
        /*0092*/ 	.short	0x0000
        /*0094*/ 	.byte	0x00, 0xf4, 0x21, 0x00


	//----- nvinfo : EIATTR_SPARSE_MMA_MASK
	.align		4
.L_29:
        /*0098*/ 	.byte	0x03, 0x50
        /*009a*/ 	.short	0x0000


	//----- nvinfo : EIATTR_MAXREG_COUNT
	.align		4
        /*009c*/ 	.byte	0x03, 0x1b
        /*009e*/ 	.short	0x00ff


	//----- nvinfo : EIATTR_EXIT_INSTR_OFFSETS
	.align		4
        /*00a0*/ 	.byte	0x04, 0x1c
        /*00a2*/ 	.short	(.L_31 - .L_30)


	//   ....[0]....
.L_30:
        /*00a4*/ 	.word	0x00000380


	//----- nvinfo : EIATTR_REQNTID
	.align		4
.L_31:
        /*00a8*/ 	.byte	0x04, 0x10
        /*00aa*/ 	.short	(.L_33 - .L_32)
.L_32:
        /*00ac*/ 	.word	0x00000080
        /*00b0*/ 	.word	0x00000001
        /*00b4*/ 	.word	0x00000001


	//----- nvinfo : EIATTR_CBANK_PARAM_SIZE
	.align		4
.L_33:
        /*00b8*/ 	.byte	0x03, 0x19
        /*00ba*/ 	.short	0x0044


	//----- nvinfo : EIATTR_PARAM_CBANK
	.align		4
        /*00bc*/ 	.byte	0x04, 0x0a
        /*00be*/ 	.short	(.L_35 - .L_34)
	.align		4
.L_34:
        /*00c0*/ 	.word	index@(.nv.constant0.triton_poi_fused__native_batch_norm_legit_no_training_add_convolution_relu_17)
        /*00c4*/ 	.short	0x0210
        /*00c6*/ 	.short	0x0044


	//----- nvinfo : EIATTR_SW_WAR
	.align		4
.L_35:
        /*00c8*/ 	.byte	0x04, 0x36
        /*00ca*/ 	.short	(.L_37 - .L_36)
.L_36:
        /*00cc*/ 	.word	0x00000008
.L_37:


//--------------------- .nv.callgraph             --------------------------
	.section	.nv.callgraph,"",@"SHT_CUDA_CALLGRAPH"
	.align	4
	.sectionentsize	8
	.align		4
        /*0000*/ 	.word	0x00000000
	.align		4
        /*0004*/ 	.word	0xffffffff
	.align		4
        /*0008*/ 	.word	0x00000000
	.align		4
        /*000c*/ 	.word	0xfffffffe
	.align		4
        /*0010*/ 	.word	0x00000000
	.align		4
        /*0014*/ 	.word	0xfffffffd
	.align		4
        /*0018*/ 	.word	0x00000000
	.align		4
        /*001c*/ 	.word	0xfffffffc


//--------------------- .nv.constant4             --------------------------
	.section	.nv.constant4,"a",@progbits
	.align	8
	.align		8
.nv.constant4:
        /*0000*/ 	.dword	_$_str
	.align		8
        /*0008*/ 	.dword	_$_str_$_2


//--------------------- .text.triton_poi_fused__native_batch_norm_legit_no_training_add_convolution_relu_17 --------------------------
	.section	.text.triton_poi_fused__native_batch_norm_legit_no_training_add_convolution_relu_17,"ax",@progbits
	.align	128
        .global         triton_poi_fused__native_batch_norm_legit_no_training_add_convolution_relu_17
        .type           triton_poi_fused__native_batch_norm_legit_no_training_add_convolution_relu_17,@function
        .size           triton_poi_fused__native_batch_norm_legit_no_training_add_convolution_relu_17,(.L_x_1 - triton_poi_fused__native_batch_norm_legit_no_training_add_convolution_relu_17)
        .other          triton_poi_fused__native_batch_norm_legit_no_training_add_convolution_relu_17,@"STO_CUDA_ENTRY STV_DEFAULT"
triton_poi_fused__native_batch_norm_legit_no_training_add_convolution_relu_17:
.text.triton_poi_fused__native_batch_norm_legit_no_training_add_convolution_relu_17:
[----:B------:R-:W-:Y:S01]  /*0000*/  LDC R1, c[0x0][0x28] ;  /* 0x00000a00ff017b82 */ /* 0x000fe20000000800 */
[----:B------:R-:W1:Y:S07]  /*0010*/  S2R R0, SR_TID.X ;  /* 0x0000000000007919 */ /* 0x000e6e0000002100 */
[----:B------:R-:W2:Y:S01]  /*0020*/  LDC.64 R16, c[0x0][0x230] ;  /* 0x00008c00ff107b82 */ /* 0x000ea20000000a00 */
[----:B------:R-:W-:Y:S01]  /*0030*/  ULDC.64 UR4, c[0x0][0x208] ;  /* 0x0000820000047ab9 */ /* 0x000fe20000000a00 */
[----:B------:R-:W3:Y:S06]  /*0040*/  S2R R3, SR_CTAID.X ;  /* 0x0000000000037919 */ /* 0x000eec0000002500 */
[----:B------:R-:W4:Y:S08]  /*0050*/  LDC.64 R12, c[0x0][0x218] ;  /* 0x00008600ff0c7b82 */ /* 0x000f300000000a00 */
[----:B------:R-:W5:Y:S08]  /*0060*/  LDC.64 R14, c[0x0][0x220] ;  /* 0x00008800ff0e7b82 */ /* 0x000f700000000a00 */
[----:B------:R-:W5:Y:S01]  /*0070*/  LDC.64 R18, c[0x0][0x228] ;  /* 0x00008a00ff127b82 */ /* 0x000f620000000a00 */
[----:B-1----:R-:W-:-:S07]  /*0080*/  LOP3.LUT R0, R0, 0x7f, RZ, 0xc0, !PT ;  /* 0x0000007f00007812 */ /* 0x002fce00078ec0ff */
[----:B------:R-:W1:Y:S01]  /*0090*/  LDC.64 R6, c[0x0][0x238] ;  /* 0x00008e00ff067b82 */ /* 0x000e620000000a00 */
[----:B---3--:R-:W-:Y:S02]  /*00a0*/  SHF.R.S32.HI R2, RZ, 0x18, R3 ;  /* 0x00000018ff027819 */ /* 0x008fe40000011403 */
[----:B------:R-:W-:Y:S02]  /*00b0*/  LEA R0, R3, R0, 0x7 ;  /* 0x0000000003007211 */ /* 0x000fe400078e38ff */
[----:B------:R-:W-:-:S03]  /*00c0*/  SGXT R3, R2, 0x1 ;  /* 0x000000010203781a */ /* 0x000fc60000000200 */
[----:B------:R-:W3:Y:S01]  /*00d0*/  LDC.64 R4, c[0x0][0x240] ;  /* 0x00009000ff047b82 */ /* 0x000ee20000000a00 */
[----:B------:R-:W-:-:S04]  /*00e0*/  LEA.HI R3, R3, R0, RZ, 0x8 ;  /* 0x0000000003037211 */ /* 0x000fc800078f40ff */
[----:B------:R-:W-:-:S04]  /*00f0*/  SHF.R.S32.HI R3, RZ, 0x8, R3 ;  /* 0x00000008ff037819 */ /* 0x000fc80000011403 */
[----:B------:R-:W-:-:S04]  /*0100*/  LEA.HI R2, R3, R3, RZ, 0x2 ;  /* 0x0000000303027211 */ /* 0x000fc800078f10ff */
[----:B------:R-:W-:-:S04]  /*0110*/  LOP3.LUT R2, R2, 0xfffffffc, RZ, 0xc0, !PT ;  /* 0xfffffffc02027812 */ /* 0x000fc800078ec0ff */
[----:B------:R-:W-:Y:S02]  /*0120*/  IADD3 R9, R3, -R2, RZ ;  /* 0x8000000203097210 */ /* 0x000fe40007ffe0ff */
[----:B------:R-:W1:Y:S03]  /*0130*/  LDC.64 R2, c[0x0][0x210] ;  /* 0x00008400ff027b82 */ /* 0x000e660000000a00 */
[----:B--2---:R-:W-:-:S05]  /*0140*/  IMAD.WIDE R16, R9, 0x4, R16 ;  /* 0x0000000409107825 */ /* 0x004fca00078e0210 */
[----:B------:R2:W3:Y:S01]  /*0150*/  LDG.E.EL R8, desc[UR4][R16.64] ;  /* 0x0000000410087981 */ /* 0x0004e2000c2e1900 */
[----:B----4-:R-:W-:-:S04]  /*0160*/  IMAD.WIDE R12, R9, 0x4, R12 ;  /* 0x00000004090c7825 */ /* 0x010fc800078e020c */
[C---:B-----5:R-:W-:Y:S01]  /*0170*/  IMAD.WIDE R14, R0.reuse, 0x4, R14 ;  /* 0x00000004000e7825 */ /* 0x060fe200078e020e */
[----:B------:R4:W5:Y:S03]  /*0180*/  LDG.E.EL R10, desc[UR4][R12.64] ;  /* 0x000000040c0a7981 */ /* 0x000966000c2e1900 */
[----:B01----:R-:W-:Y:S02]  /*0190*/  IMAD.WIDE R2, R0, 0x4, R2 ;  /* 0x0000000400027825 */ /* 0x003fe400078e0202 */
[----:B------:R-:W5:Y:S04]  /*01a0*/  LDG.E R14, desc[UR4][R14.64] ;  /* 0x000000040e0e7981 */ /* 0x000f68000c1e1900 */
[----:B------:R-:W5:Y:S01]  /*01b0*/  LDG.E R11, desc[UR4][R2.64] ;  /* 0x00000004020b7981 */ /* 0x000f62000c1e1900 */
[----:B--2---:R-:W-:-:S04]  /*01c0*/  IMAD.WIDE R16, R9, 0x4, R18 ;  /* 0x0000000409107825 */ /* 0x004fc800078e0212 */
[C---:B------:R-:W-:Y:S02]  /*01d0*/  IMAD.WIDE R6, R9.reuse, 0x4, R6 ;  /* 0x0000000409067825 */ /* 0x040fe400078e0206 */
[----:B------:R-:W2:Y:S02]  /*01e0*/  LDG.E.EL R16, desc[UR4][R16.64] ;  /* 0x0000000410107981 */ /* 0x000ea4000c2e1900 */
[----:B---3--:R-:W-:Y:S02]  /*01f0*/  IMAD.WIDE R4, R9, 0x4, R4 ;  /* 0x0000000409047825 */ /* 0x008fe400078e0204 */
[----:B------:R-:W3:Y:S04]  /*0200*/  LDG.E.EL R6, desc[UR4][R6.64] ;  /* 0x0000000406067981 */ /* 0x000ee8000c2e1900 */
[----:B------:R0:W3:Y:S01]  /*0210*/  LDG.E.EL R9, desc[UR4][R4.64] ;  /* 0x0000000404097981 */ /* 0x0000e2000c2e1900 */
[----:B----4-:R-:W-:Y:S01]  /*0220*/  HFMA2.MMA R13, -RZ, RZ, 1.625, 0 ;  /* 0x3e800000ff0d7435 */ /* 0x010fe200000001ff */
[----:B0-----:R-:W0:Y:S02]  /*0230*/  LDC.64 R4, c[0x0][0x248] ;  /* 0x00009200ff047b82 */ /* 0x001e240000000a00 */
[----:B0-----:R-:W-:-:S04]  /*0240*/  IMAD.WIDE R4, R0, 0x4, R4 ;  /* 0x0000000400047825 */ /* 0x001fc800078e0204 */
[----:B------:R-:W-:-:S04]  /*0250*/  FADD R8, R8, 9.9999997473787516356e-06 ;  /* 0x3727c5ac08087421 */ /* 0x000fc80000000000 */
[----:B------:R-:W0:Y:S02]  /*0260*/  MUFU.SQRT R12, R8 ;  /* 0x00000008000c7308 */ /* 0x000e240000002000 */
[C---:B0-----:R-:W-:Y:S02]  /*0270*/  FSETP.GT.AND P0, PT, R12.reuse, 8.50705917302346158658e+37, PT ;  /* 0x7e8000000c00780b */ /* 0x041fe40003f04000 */
[----:B------:R-:W-:-:S11]  /*0280*/  FSETP.GEU.AND P1, PT, R12, 1.175494350822287508e-38, PT ;  /* 0x008000000c00780b */ /* 0x000fd60003f2e000 */
[----:B------:R-:W-:-:S04]  /*0290*/  @P0 FMUL R12, R12, 0.25 ;  /* 0x3e8000000c0c0820 */ /* 0x000fc80000400000 */
[----:B------:R-:W-:-:S06]  /*02a0*/  @!P1 FMUL R12, R12, 16777216 ;  /* 0x4b8000000c0c9820 */ /* 0x000fcc0000400000 */
[----:B------:R-:W0:Y:S01]  /*02b0*/  MUFU.RCP R12, R12 ;  /* 0x0000000c000c7308 */ /* 0x000e220000001000 */
[----:B------:R-:W-:Y:S01]  /*02c0*/  FSEL R13, R13, 1, P0 ;  /* 0x3f8000000d0d7808 */ /* 0x000fe20000000000 */
[----:B-----5:R-:W-:-:S04]  /*02d0*/  FADD R11, R11, R10 ;  /* 0x0000000a0b0b7221 */ /* 0x020fc80000000000 */
[----:B------:R-:W-:Y:S01]  /*02e0*/  @!P1 FMUL R13, R13, 16777216 ;  /* 0x4b8000000d0d9820 */ /* 0x000fe20000400000 */
[----:B------:R-:W-:-:S04]  /*02f0*/  FADD R11, R14, R11 ;  /* 0x0000000b0e0b7221 */ /* 0x000fc80000000000 */
[----:B--2---:R-:W-:Y:S01]  /*0300*/  FADD R16, -R16, R11 ;  /* 0x0000000b10107221 */ /* 0x004fe20000000100 */
[----:B0-----:R-:W-:-:S04]  /*0310*/  FMUL R13, R12, R13 ;  /* 0x0000000d0c0d7220 */ /* 0x001fc80000400000 */
[----:B------:R-:W-:-:S04]  /*0320*/  FMUL R13, R16, R13 ;  /* 0x0000000d100d7220 */ /* 0x000fc80000400000 */
[----:B---3--:R-:W-:-:S05]  /*0330*/  FFMA R6, R6, R13, R9 ;  /* 0x0000000d06067223 */ /* 0x008fca0000000009 */
[----:B------:R-:W-:-:S04]  /*0340*/  FSETP.GEU.AND P0, PT, R6, RZ, PT ;  /* 0x000000ff0600720b */ /* 0x000fc80003f0e000 */
[----:B------:R-:W-:Y:S01]  /*0350*/  FSEL R7, R6, RZ, P0 ;  /* 0x000000ff06077208 */ /* 0x000fe20000000000 */
[----:B------:R-:W-:Y:S04]  /*0360*/  STG.E desc[UR4][R2.64], R11 ;  /* 0x0000000b02007986 */ /* 0x000fe8000c101904 */
[----:B------:R-:W-:Y:S01]  /*0370*/  STG.E desc[UR4][R4.64], R7 ;  /* 0x0000000704007986 */ /* 0x000fe2000c101904 */
[----:B------:R-:W-:Y:S05]  /*0380*/  EXIT ;  /* 0x000000000000794d */ /* 0x000fea0003800000 */
.L_x_0:
[----:B------:R-:W-:-:S00]  /*0390*/  BRA `(.L_x_0) ;  /* 0xfffffffc00fc7947 */ /* 0x000fc0000383ffff */
[----:B------:R-:W-:-:S00]  /*03a0*/  NOP ;  /* 0x0000000000007918 */ /* 0x000fc00000000000 */
        /* <DEDUP_REMOVED lines=13> */
.L_x_1:


//--------------------- .nv.global.init           --------------------------
	.section	.nv.global.init,"aw",@progbits
.nv.global.init:
	.type		_$_str,@object
	.size		_$_str,(_$_str_$_2 - _$_str)
_$_str:
        /*0000*/ 	.byte	0x5f, 0x5f, 0x43, 0x55, 0x44, 0x41, 0x5f, 0x46, 0x54, 0x5a, 0x00
	.type		_$_str_$_2,@object
	.size		_$_str_$_2,(.L_1 - _$_str_$_2)
_$_str_$_2:
        /*000b*/ 	.byte	0x5f, 0x5f, 0x43, 0x55, 0x44, 0x41, 0x5f, 0x50, 0x52, 0x45, 0x43, 0x5f, 0x53, 0x51, 0x52, 0x54
        /*001b*/ 	.byte	0x00
.L_1:


//--------------------- .nv.constant0.triton_poi_fused__native_batch_norm_legit_no_training_add_convolution_relu_17 --------------------------
	.section	.nv.constant0.triton_poi_fused__native_batch_norm_legit_no_training_add_convolution_relu_17,"a",@progbits
	.sectionflags	@""
	.align	4
.nv.constant0.triton_poi_fused__native_batch_norm_legit_no_training_add_convolution_relu_17:
	.zero		596
